//
// Generated by NVIDIA NVVM Compiler
//
// Compiler Build ID: CL-36424714
// Cuda compilation tools, release 13.0, V13.0.88
// Based on NVVM 20.0.0
//

.version 9.0
.target sm_100
.address_size 64

	// .globl	_Z11cuda_matmulPfS_S_i
// _ZZ11cuda_matmulPfS_S_iE2As has been demoted
// _ZZ11cuda_matmulPfS_S_iE2Bs has been demoted

.visible .entry _Z11cuda_matmulPfS_S_i(
	.param .u64 .ptr .align 1 _Z11cuda_matmulPfS_S_i_param_0,
	.param .u64 .ptr .align 1 _Z11cuda_matmulPfS_S_i_param_1,
	.param .u64 .ptr .align 1 _Z11cuda_matmulPfS_S_i_param_2,
	.param .u32 _Z11cuda_matmulPfS_S_i_param_3
)
{
	.reg .pred 	%p<2>;
	.reg .b32 	%r<37>;
	.reg .b32 	%f<102>;
	.reg .b64 	%rd<13>;
	// demoted variable
	.shared .align 4 .b8 _ZZ11cuda_matmulPfS_S_iE2As[4096];
	// demoted variable
	.shared .align 4 .b8 _ZZ11cuda_matmulPfS_S_iE2Bs[4096];
	ld.param.u64 	%rd4, [_Z11cuda_matmulPfS_S_i_param_0];
	ld.param.u64 	%rd5, [_Z11cuda_matmulPfS_S_i_param_1];
	ld.param.u64 	%rd3, [_Z11cuda_matmulPfS_S_i_param_2];
	ld.param.u32 	%r17, [_Z11cuda_matmulPfS_S_i_param_3];
	cvta.to.global.u64 	%rd1, %rd5;
	cvta.to.global.u64 	%rd2, %rd4;
	mov.u32 	%r18, %ctaid.x;
	shl.b32 	%r19, %r18, 5;
	mov.u32 	%r20, %tid.y;
	add.s32 	%r21, %r19, %r20;
	mov.u32 	%r22, %ctaid.y;
	shl.b32 	%r23, %r22, 5;
	mov.u32 	%r24, %tid.x;
	add.s32 	%r1, %r23, %r24;
	mul.lo.s32 	%r2, %r17, %r21;
	shl.b32 	%r25, %r20, 5;
	add.s32 	%r26, %r25, %r24;
	shl.b32 	%r27, %r26, 2;
	mov.u32 	%r28, _ZZ11cuda_matmulPfS_S_iE2As;
	add.s32 	%r3, %r28, %r27;
	mov.u32 	%r29, _ZZ11cuda_matmulPfS_S_iE2Bs;
	add.s32 	%r4, %r29, %r27;
	shl.b32 	%r30, %r20, 7;
	add.s32 	%r5, %r28, %r30;
	shl.b32 	%r31, %r24, 2;
	add.s32 	%r6, %r29, %r31;
	add.s32 	%r35, %r24, %r2;
	mad.lo.s32 	%r32, %r20, %r17, %r24;
	add.s32 	%r34, %r32, %r23;
	shl.b32 	%r9, %r17, 5;
	mov.f32 	%f101, 0f00000000;
	mov.b32 	%r36, 0;
$L__BB0_1:
	mul.wide.u32 	%rd6, %r35, 4;
	add.s64 	%rd7, %rd2, %rd6;
	ld.global.f32 	%f4, [%rd7];
	st.shared.f32 	[%r3], %f4;
	mul.wide.u32 	%rd8, %r34, 4;
	add.s64 	%rd9, %rd1, %rd8;
	ld.global.f32 	%f5, [%rd9];
	st.shared.f32 	[%r4], %f5;
	bar.sync 	0;
	ld.shared.f32 	%f6, [%r5];
	ld.shared.f32 	%f7, [%r6];
	fma.rn.f32 	%f8, %f6, %f7, %f101;
	ld.shared.f32 	%f9, [%r5+4];
	ld.shared.f32 	%f10, [%r6+128];
	fma.rn.f32 	%f11, %f9, %f10, %f8;
	ld.shared.f32 	%f12, [%r5+8];
	ld.shared.f32 	%f13, [%r6+256];
	fma.rn.f32 	%f14, %f12, %f13, %f11;
	ld.shared.f32 	%f15, [%r5+12];
	ld.shared.f32 	%f16, [%r6+384];
	fma.rn.f32 	%f17, %f15, %f16, %f14;
	ld.shared.f32 	%f18, [%r5+16];
	ld.shared.f32 	%f19, [%r6+512];
	fma.rn.f32 	%f20, %f18, %f19, %f17;
	ld.shared.f32 	%f21, [%r5+20];
	ld.shared.f32 	%f22, [%r6+640];
	fma.rn.f32 	%f23, %f21, %f22, %f20;
	ld.shared.f32 	%f24, [%r5+24];
	ld.shared.f32 	%f25, [%r6+768];
	fma.rn.f32 	%f26, %f24, %f25, %f23;
	ld.shared.f32 	%f27, [%r5+28];
	ld.shared.f32 	%f28, [%r6+896];
	fma.rn.f32 	%f29, %f27, %f28, %f26;
	ld.shared.f32 	%f30, [%r5+32];
	ld.shared.f32 	%f31, [%r6+1024];
	fma.rn.f32 	%f32, %f30, %f31, %f29;
	ld.shared.f32 	%f33, [%r5+36];
	ld.shared.f32 	%f34, [%r6+1152];
	fma.rn.f32 	%f35, %f33, %f34, %f32;
	ld.shared.f32 	%f36, [%r5+40];
	ld.shared.f32 	%f37, [%r6+1280];
	fma.rn.f32 	%f38, %f36, %f37, %f35;
	ld.shared.f32 	%f39, [%r5+44];
	ld.shared.f32 	%f40, [%r6+1408];
	fma.rn.f32 	%f41, %f39, %f40, %f38;
	ld.shared.f32 	%f42, [%r5+48];
	ld.shared.f32 	%f43, [%r6+1536];
	fma.rn.f32 	%f44, %f42, %f43, %f41;
	ld.shared.f32 	%f45, [%r5+52];
	ld.shared.f32 	%f46, [%r6+1664];
	fma.rn.f32 	%f47, %f45, %f46, %f44;
	ld.shared.f32 	%f48, [%r5+56];
	ld.shared.f32 	%f49, [%r6+1792];
	fma.rn.f32 	%f50, %f48, %f49, %f47;
	ld.shared.f32 	%f51, [%r5+60];
	ld.shared.f32 	%f52, [%r6+1920];
	fma.rn.f32 	%f53, %f51, %f52, %f50;
	ld.shared.f32 	%f54, [%r5+64];
	ld.shared.f32 	%f55, [%r6+2048];
	fma.rn.f32 	%f56, %f54, %f55, %f53;
	ld.shared.f32 	%f57, [%r5+68];
	ld.shared.f32 	%f58, [%r6+2176];
	fma.rn.f32 	%f59, %f57, %f58, %f56;
	ld.shared.f32 	%f60, [%r5+72];
	ld.shared.f32 	%f61, [%r6+2304];
	fma.rn.f32 	%f62, %f60, %f61, %f59;
	ld.shared.f32 	%f63, [%r5+76];
	ld.shared.f32 	%f64, [%r6+2432];
	fma.rn.f32 	%f65, %f63, %f64, %f62;
	ld.shared.f32 	%f66, [%r5+80];
	ld.shared.f32 	%f67, [%r6+2560];
	fma.rn.f32 	%f68, %f66, %f67, %f65;
	ld.shared.f32 	%f69, [%r5+84];
	ld.shared.f32 	%f70, [%r6+2688];
	fma.rn.f32 	%f71, %f69, %f70, %f68;
	ld.shared.f32 	%f72, [%r5+88];
	ld.shared.f32 	%f73, [%r6+2816];
	fma.rn.f32 	%f74, %f72, %f73, %f71;
	ld.shared.f32 	%f75, [%r5+92];
	ld.shared.f32 	%f76, [%r6+2944];
	fma.rn.f32 	%f77, %f75, %f76, %f74;
	ld.shared.f32 	%f78, [%r5+96];
	ld.shared.f32 	%f79, [%r6+3072];
	fma.rn.f32 	%f80, %f78, %f79, %f77;
	ld.shared.f32 	%f81, [%r5+100];
	ld.shared.f32 	%f82, [%r6+3200];
	fma.rn.f32 	%f83, %f81, %f82, %f80;
	ld.shared.f32 	%f84, [%r5+104];
	ld.shared.f32 	%f85, [%r6+3328];
	fma.rn.f32 	%f86, %f84, %f85, %f83;
	ld.shared.f32 	%f87, [%r5+108];
	ld.shared.f32 	%f88, [%r6+3456];
	fma.rn.f32 	%f89, %f87, %f88, %f86;
	ld.shared.f32 	%f90, [%r5+112];
	ld.shared.f32 	%f91, [%r6+3584];
	fma.rn.f32 	%f92, %f90, %f91, %f89;
	ld.shared.f32 	%f93, [%r5+116];
	ld.shared.f32 	%f94, [%r6+3712];
	fma.rn.f32 	%f95, %f93, %f94, %f92;
	ld.shared.f32 	%f96, [%r5+120];
	ld.shared.f32 	%f97, [%r6+3840];
	fma.rn.f32 	%f98, %f96, %f97, %f95;
	ld.shared.f32 	%f99, [%r5+124];
	ld.shared.f32 	%f100, [%r6+3968];
	fma.rn.f32 	%f101, %f99, %f100, %f98;
	add.s32 	%r36, %r36, 1;
	add.s32 	%r35, %r35, 32;
	add.s32 	%r34, %r34, %r9;
	setp.ne.s32 	%p1, %r36, 128;
	@%p1 bra 	$L__BB0_1;
	cvta.to.global.u64 	%rd10, %rd3;
	add.s32 	%r33, %r2, %r1;
	mul.wide.s32 	%rd11, %r33, 4;
	add.s64 	%rd12, %rd10, %rd11;
	st.global.f32 	[%rd12], %f101;
	ret;

}


// ===== COMPILED SASS (sm_100) =====

	.target	sm_100

	.elftype	@"ET_EXEC"


//--------------------- .note.nv.tkinfo           --------------------------
	.section	.note.nv.tkinfo,"",@"SHT_NOTE"
	.sectionflags	@"SHF_NOTE_NV_TKINFO"
	.tkinfo
        /*0018*/ 	.word	0x00000002
        /*0030*/ 	.string	""
        /*0030*/ 	.string	"ptxas"
        /*0030*/ 	.string	"Cuda compilation tools, release 13.0, V13.0.88"
        /*0030*/ 	.string	"Build cuda_13.0.r13.0/compiler.36424714_0"
        /*0030*/ 	.string	"-arch sm_100 -m 64 "



//--------------------- .note.nv.cuinfo           --------------------------
	.section	.note.nv.cuinfo,"",@"SHT_NOTE"
	.sectionflags	@"SHF_NOTE_NV_CUINFO"
        /*0018*/ 	.short	0x0002
        /*001a*/ 	.short	0x0064
        /*001c*/ 	.short	0x0082
	.zero		2


//--------------------- .nv.info                  --------------------------
	.section	.nv.info,"",@"SHT_CUDA_INFO"
	.align	4


	//----- nvinfo : EIATTR_REGCOUNT
	.align		4
        /*0000*/ 	.byte	0x04, 0x2f
        /*0002*/ 	.short	(.L_1 - .L_0)
	.align		4
.L_0:
        /*0004*/ 	.word	index@(_Z11cuda_matmulPfS_S_i)
        /*0008*/ 	.word	0x00000020


	//----- nvinfo : EIATTR_FRAME_SIZE
	.align		4
.L_1:
        /*000c*/ 	.byte	0x04, 0x11
        /*000e*/ 	.short	(.L_3 - .L_2)
	.align		4
.L_2:
        /*0010*/ 	.word	index@(_Z11cuda_matmulPfS_S_i)
        /*0014*/ 	.word	0x00000000


	//----- nvinfo : EIATTR_MIN_STACK_SIZE
	.align		4
.L_3:
        /*0018*/ 	.byte	0x04, 0x12
        /*001a*/ 	.short	(.L_5 - .L_4)
	.align		4
.L_4:
        /*001c*/ 	.word	index@(_Z11cuda_matmulPfS_S_i)
        /*0020*/ 	.word	0x00000000
.L_5:


//--------------------- .nv.compat                --------------------------
	.section	.nv.compat,"",@"SHT_CUDA_COMPAT_INFO"
	.align	4
        /*0000*/ 	.byte	0x02, 0x09, 0x00, 0x00, 0x02, 0x02, 0x01, 0x00, 0x02, 0x05, 0x05, 0x00, 0x03, 0x07, 0x01, 0x01
        /*0010*/ 	.byte	0x02, 0x03, 0x00, 0x00, 0x02, 0x06, 0x01, 0x00, 0x04, 0x0b, 0x08, 0x00, 0x09, 0x00, 0x00, 0x00
        /*0020*/ 	.byte	0x00, 0x00, 0x00, 0x00


//--------------------- .nv.info._Z11cuda_matmulPfS_S_i --------------------------
	.section	.nv.info._Z11cuda_matmulPfS_S_i,"",@"SHT_CUDA_INFO"
	.sectionflags	@""
	.align	4


	//----- nvinfo : EIATTR_CUDA_API_VERSION
	.align		4
        /*0000*/ 	.byte	0x04, 0x37
        /*0002*/ 	.short	(.L_7 - .L_6)
.L_6:
        /*0004*/ 	.word	0x00000082


	//----- nvinfo : EIATTR_KPARAM_INFO
	.align		4
.L_7:
        /*0008*/ 	.byte	0x04, 0x17
        /*000a*/ 	.short	(.L_9 - .L_8)
.L_8:
        /*000c*/ 	.word	0x00000000
        /*0010*/ 	.short	0x0003
        /*0012*/ 	.short	0x0018
        /*0014*/ 	.byte	0x00, 0xf0, 0x11, 0x00


	//----- nvinfo : EIATTR_KPARAM_INFO
	.align		4
.L_9:
        /*0018*/ 	.byte	0x04, 0x17
        /*001a*/ 	.short	(.L_11 - .L_10)
.L_10:
        /*001c*/ 	.word	0x00000000
        /*0020*/ 	.short	0x0002
        /*0022*/ 	.short	0x0010
        /*0024*/ 	.byte	0x00, 0xf5, 0x21, 0x00


	//----- nvinfo : EIATTR_KPARAM_INFO
	.align		4
.L_11:
        /*0028*/ 	.byte	0x04, 0x17
        /*002a*/ 	.short	(.L_13 - .L_12)
.L_12:
        /*002c*/ 	.word	0x00000000
        /*0030*/ 	.short	0x0001
        /*0032*/ 	.short	0x0008
        /*0034*/ 	.byte	0x00, 0xf5, 0x21, 0x00


	//----- nvinfo : EIATTR_KPARAM_INFO
	.align		4
.L_13:
        /*0038*/ 	.byte	0x04, 0x17
        /*003a*/ 	.short	(.L_15 - .L_14)
.L_14:
        /*003c*/ 	.word	0x00000000
        /*0040*/ 	.short	0x0000
        /*0042*/ 	.short	0x0000
        /*0044*/ 	.byte	0x00, 0xf5, 0x21, 0x00


	//----- nvinfo : EIATTR_SPARSE_MMA_MASK
	.align		4
.L_15:
        /*0048*/ 	.byte	0x03, 0x50
        /*004a*/ 	.short	0x0000


	//----- nvinfo : EIATTR_MAXREG_COUNT
	.align		4
        /*004c*/ 	.byte	0x03, 0x1b
        /*004e*/ 	.short	0x00ff


	//----- nvinfo : EIATTR_NUM_BARRIERS
	.align		4
        /*0050*/ 	.byte	0x02, 0x4c
        /*0052*/ 	.byte	0x01
	.zero		1


	//----- nvinfo : EIATTR_MERCURY_ISA_VERSION
	.align		4
        /*0054*/ 	.byte	0x03, 0x5f
        /*0056*/ 	.short	0x0101


	//----- nvinfo : EIATTR_VRC_CTA_INIT_COUNT
	.align		4
        /*0058*/ 	.byte	0x02, 0x4a
	.zero		1
	.zero		1


	//----- nvinfo : EIATTR_EXIT_INSTR_OFFSETS
	.align		4
        /*005c*/ 	.byte	0x04, 0x1c
        /*005e*/ 	.short	(.L_17 - .L_16)


	//   ....[0]....
.L_16:
        /*0060*/ 	.word	0x00000720


	//----- nvinfo : EIATTR_CBANK_PARAM_SIZE
	.align		4
.L_17:
        /*0064*/ 	.byte	0x03, 0x19
        /*0066*/ 	.short	0x001c


	//----- nvinfo : EIATTR_PARAM_CBANK
	.align		4
        /*0068*/ 	.byte	0x04, 0x0a
        /*006a*/ 	.short	(.L_19 - .L_18)
	.align		4
.L_18:
        /*006c*/ 	.word	index@(.nv.constant0._Z11cuda_matmulPfS_S_i)
        /*0070*/ 	.short	0x0380
        /*0072*/ 	.short	0x001c


	//----- nvinfo : EIATTR_SW_WAR
	.align		4
.L_19:
        /*0074*/ 	.byte	0x04, 0x36
        /*0076*/ 	.short	(.L_21 - .L_20)
.L_20:
        /*0078*/ 	.word	0x00000008
.L_21:


//--------------------- .nv.callgraph             --------------------------
	.section	.nv.callgraph,"",@"SHT_CUDA_CALLGRAPH"
	.align	4
	.sectionentsize	8
	.align		4
        /*0000*/ 	.word	0x00000000
	.align		4
        /*0004*/ 	.word	0xffffffff
	.align		4
        /*0008*/ 	.word	0x00000000
	.align		4
        /*000c*/ 	.word	0xfffffffe
	.align		4
        /*0010*/ 	.word	0x00000000
	.align		4
        /*0014*/ 	.word	0xfffffffd
	.align		4
        /*0018*/ 	.word	0x00000000
	.align		4
        /*001c*/ 	.word	0xfffffffc


//--------------------- .text._Z11cuda_matmulPfS_S_i --------------------------
	.section	.text._Z11cuda_matmulPfS_S_i,"ax",@progbits
	.align	128
        .global         _Z11cuda_matmulPfS_S_i
        .type           _Z11cuda_matmulPfS_S_i,@function
        .size           _Z11cuda_matmulPfS_S_i,(.L_x_2 - _Z11cuda_matmulPfS_S_i)
        .other          _Z11cuda_matmulPfS_S_i,@"STO_CUDA_ENTRY STV_DEFAULT"
_Z11cuda_matmulPfS_S_i:
.text._Z11cuda_matmulPfS_S_i:
[----:B------:R-:W-:Y:S01]  /*0000*/  LDC R1, c[0x0][0x37c] ;  /* 0x0000df00ff017b82 */ /* 0x000fe20000000800 */
[----:B------:R-:W0:Y:S07]  /*0010*/  S2R R5, SR_TID.Y ;  /* 0x0000000000057919 */ /* 0x000e2e0000002200 */
[----:B------:R-:W1:Y:S01]  /*0020*/  S2UR UR6, SR_CgaCtaId ;  /* 0x00000000000679c3 */ /* 0x000e620000008800 */
[----:B------:R-:W-:Y:S01]  /*0030*/  UMOV UR4, 0x400 ;  /* 0x0000040000047882 */ /* 0x000fe20000000000 */
[----:B------:R-:W-:Y:S01]  /*0040*/  HFMA2 R11, -RZ, RZ, 0, 0 ;  /* 0x00000000ff0b7431 */ /* 0x000fe200000001ff */
[----:B------:R-:W0:Y:S01]  /*0050*/  S2R R8, SR_TID.X ;  /* 0x0000000000087919 */ /* 0x000e220000002100 */
[----:B------:R-:W-:Y:S01]  /*0060*/  UIADD3 UR5, UPT, UPT, UR4, 0x1000, URZ ;  /* 0x0000100004057890 */ /* 0x000fe2000fffe0ff */
[----:B------:R-:W2:Y:S01]  /*0070*/  LDCU.64 UR8, c[0x0][0x358] ;  /* 0x00006b00ff0877ac */ /* 0x000ea20008000a00 */
[----:B------:R-:W3:Y:S02]  /*0080*/  S2R R19, SR_CTAID.X ;  /* 0x0000000000137919 */ /* 0x000ee40000002500 */
[----:B------:R-:W0:Y:S01]  /*0090*/  LDC R0, c[0x0][0x398] ;  /* 0x0000e600ff007b82 */ /* 0x000e220000000800 */
[----:B------:R-:W4:Y:S07]  /*00a0*/  S2R R2, SR_CTAID.Y ;  /* 0x0000000000027919 */ /* 0x000f2e0000002600 */
[----:B------:R-:W2:Y:S08]  /*00b0*/  LDC.64 R22, c[0x0][0x380] ;  /* 0x0000e000ff167b82 */ /* 0x000eb00000000a00 */
[----:B------:R-:W2:Y:S01]  /*00c0*/  LDC.64 R20, c[0x0][0x388] ;  /* 0x0000e200ff147b82 */ /* 0x000ea20000000a00 */
[----:B-1----:R-:W-:-:S02]  /*00d0*/  ULEA UR4, UR6, UR4, 0x18 ;  /* 0x0000000406047291 */ /* 0x002fc4000f8ec0ff */
[----:B------:R-:W-:Y:S01]  /*00e0*/  ULEA UR5, UR6, UR5, 0x18 ;  /* 0x0000000506057291 */ /* 0x000fe2000f8ec0ff */
[C-C-:B0-----:R-:W-:Y:S01]  /*00f0*/  IMAD R3, R5.reuse, R0, R8.reuse ;  /* 0x0000000005037224 */ /* 0x141fe200078e0208 */
[----:B------:R-:W-:Y:S02]  /*0100*/  LEA R6, R5, R8, 0x5 ;  /* 0x0000000805067211 */ /* 0x000fe400078e28ff */
[----:B---3--:R-:W-:Y:S02]  /*0110*/  LEA R19, R19, R5, 0x5 ;  /* 0x0000000513137211 */ /* 0x008fe400078e28ff */
[----:B------:R-:W-:Y:S02]  /*0120*/  LEA R7, R6, UR4, 0x2 ;  /* 0x0000000406077c11 */ /* 0x000fe4000f8e10ff */
[C---:B----4-:R-:W-:Y:S01]  /*0130*/  LEA R3, R2.reuse, R3, 0x5 ;  /* 0x0000000302037211 */ /* 0x050fe200078e28ff */
[----:B------:R-:W-:Y:S01]  /*0140*/  IMAD R4, R19, R0, R8 ;  /* 0x0000000013047224 */ /* 0x000fe200078e0208 */
[----:B------:R-:W-:-:S02]  /*0150*/  LEA R17, R2, R8, 0x5 ;  /* 0x0000000802117211 */ /* 0x000fc400078e28ff */
[----:B------:R-:W-:Y:S02]  /*0160*/  LEA R6, R6, UR5, 0x2 ;  /* 0x0000000506067c11 */ /* 0x000fe4000f8e10ff */
[----:B------:R-:W-:Y:S02]  /*0170*/  LEA R2, R8, UR5, 0x2 ;  /* 0x0000000508027c11 */ /* 0x000fe4000f8e10ff */
[----:B------:R-:W-:Y:S01]  /*0180*/  LEA R5, R5, UR4, 0x7 ;  /* 0x0000000405057c11 */ /* 0x000fe2000f8e38ff */
[----:B--2---:R-:W-:-:S06]  /*0190*/  UMOV UR4, URZ ;  /* 0x000000ff00047c82 */ /* 0x004fcc0008000000 */
.L_x_0:
[----:B------:R-:W-:-:S04]  /*01a0*/  IMAD.WIDE.U32 R26, R4, 0x4, R22 ;  /* 0x00000004041a7825 */ /* 0x000fc800078e0016 */
[----:B------:R-:W-:Y:S02]  /*01b0*/  IMAD.WIDE.U32 R8, R3, 0x4, R20 ;  /* 0x0000000403087825 */ /* 0x000fe400078e0014 */
[----:B------:R-:W2:Y:S04]  /*01c0*/  LDG.E R26, desc[UR8][R26.64] ;  /* 0x000000081a1a7981 */ /* 0x000ea8000c1e1900 */
[----:B------:R-:W3:Y:S01]  /*01d0*/  LDG.E R29, desc[UR8][R8.64] ;  /* 0x00000008081d7981 */ /* 0x000ee2000c1e1900 */
[----:B------:R-:W-:Y:S01]  /*01e0*/  UIADD3 UR4, UPT, UPT, UR4, 0x1, URZ ;  /* 0x0000000104047890 */ /* 0x000fe2000fffe0ff */
[----:B------:R-:W-:Y:S02]  /*01f0*/  IADD3 R4, PT, PT, R4, 0x20, RZ ;  /* 0x0000002004047810 */ /* 0x000fe40007ffe0ff */
[----:B------:R-:W-:Y:S01]  /*0200*/  LEA R3, R0, R3, 0x5 ;  /* 0x0000000300037211 */ /* 0x000fe200078e28ff */
[----:B------:R-:W-:Y:S01]  /*0210*/  UISETP.NE.AND UP0, UPT, UR4, 0x80, UPT ;  /* 0x000000800400788c */ /* 0x000fe2000bf05270 */
[----:B--2---:R-:W-:Y:S04]  /*0220*/  STS [R7], R26 ;  /* 0x0000001a07007388 */ /* 0x004fe80000000800 */
[----:B---3--:R-:W-:Y:S01]  /*0230*/  STS [R6], R29 ;  /* 0x0000001d06007388 */ /* 0x008fe20000000800 */
[----:B------:R-:W-:Y:S06]  /*0240*/  BAR.SYNC.DEFER_BLOCKING 0x0 ;  /* 0x0000000000007b1d */ /* 0x000fec0000010000 */
[----:B------:R-:W-:Y:S04]  /*0250*/  LDS R10, [R2] ;  /* 0x00000000020a7984 */ /* 0x000fe80000000800 */
[----:B------:R-:W0:Y:S04]  /*0260*/  LDS.128 R12, [R5] ;  /* 0x00000000050c7984 */ /* 0x000e280000000c00 */
[----:B------:R-:W1:Y:S04]  /*0270*/  LDS R16, [R2+0x80] ;  /* 0x0000800002107984 */ /* 0x000e680000000800 */
[----:B------:R-:W2:Y:S04]  /*0280*/  LDS R25, [R2+0x100] ;  /* 0x0001000002197984 */ /* 0x000ea80000000800 */
[----:B------:R-:W3:Y:S04]  /*0290*/  LDS R18, [R2+0x180] ;  /* 0x0001800002127984 */ /* 0x000ee80000000800 */
[----:B------:R-:W-:Y:S04]  /*02a0*/  LDS R27, [R2+0x200] ;  /* 0x00020000021b7984 */ /* 0x000fe80000000800 */
[----:B------:R-:W-:Y:S01]  /*02b0*/  LDS R24, [R2+0xb80] ;  /* 0x000b800002187984 */ /* 0x000fe20000000800 */
[----:B0-----:R-:W-:-:S03]  /*02c0*/  FFMA R12, R12, R10, R11 ;  /* 0x0000000a0c0c7223 */ /* 0x001fc6000000000b */
[----:B------:R-:W0:Y:S01]  /*02d0*/  LDS.128 R8, [R5+0x10] ;  /* 0x0000100005087984 */ /* 0x000e220000000c00 */
[----:B-1----:R-:W-:-:S03]  /*02e0*/  FFMA R12, R16, R13, R12 ;  /* 0x0000000d100c7223 */ /* 0x002fc6000000000c */
[----:B------:R-:W1:Y:S01]  /*02f0*/  LDS R16, [R2+0x280] ;  /* 0x0002800002107984 */ /* 0x000e620000000800 */
[----:B--2---:R-:W-:-:S03]  /*0300*/  FFMA R13, R25, R14, R12 ;  /* 0x0000000e190d7223 */ /* 0x004fc6000000000c */
[----:B------:R-:W2:Y:S01]  /*0310*/  LDS R25, [R2+0x300] ;  /* 0x0003000002197984 */ /* 0x000ea20000000800 */
[----:B---3--:R-:W-:-:S03]  /*0320*/  FFMA R13, R18, R15, R13 ;  /* 0x0000000f120d7223 */ /* 0x008fc6000000000d */
[----:B------:R-:W3:Y:S01]  /*0330*/  LDS R18, [R2+0x380] ;  /* 0x0003800002127984 */ /* 0x000ee20000000800 */
[----:B0-----:R-:W-:-:S03]  /*0340*/  FFMA R29, R8, R27, R13 ;  /* 0x0000001b081d7223 */ /* 0x001fc6000000000d */
[----:B------:R-:W-:Y:S01]  /*0350*/  LDS R27, [R2+0x400] ;  /* 0x00040000021b7984 */ /* 0x000fe20000000800 */
[----:B-1----:R-:W-:-:S03]  /*0360*/  FFMA R8, R16, R9, R29 ;  /* 0x0000000910087223 */ /* 0x002fc6000000001d */
[----:B------:R-:W0:Y:S01]  /*0370*/  LDS.128 R12, [R5+0x20] ;  /* 0x00002000050c7984 */ /* 0x000e220000000c00 */
[----:B--2---:R-:W-:-:S03]  /*0380*/  FFMA R9, R25, R10, R8 ;  /* 0x0000000a19097223 */ /* 0x004fc60000000008 */
[----:B------:R-:W1:Y:S01]  /*0390*/  LDS R16, [R2+0x480] ;  /* 0x0004800002107984 */ /* 0x000e620000000800 */
[----:B---3--:R-:W-:-:S03]  /*03a0*/  FFMA R9, R18, R11, R9 ;  /* 0x0000000b12097223 */ /* 0x008fc60000000009 */
[----:B------:R-:W2:Y:S04]  /*03b0*/  LDS R25, [R2+0x500] ;  /* 0x0005000002197984 */ /* 0x000ea80000000800 */
        /* <DEDUP_REMOVED lines=27> */
[----:B------:R-:W-:Y:S01]  /*0570*/  LDS R18, [R2+0xc80] ;  /* 0x000c800002127984 */ /* 0x000fe20000000800 */
[----:B0-----:R-:W-:-:S03]  /*0580*/  FFMA R29, R8, R27, R13 ;  /* 0x0000001b081d7223 */ /* 0x001fc6000000000d */
[----:B------:R-:W-:Y:S01]  /*0590*/  LDS R27, [R2+0xc00] ;  /* 0x000c0000021b7984 */ /* 0x000fe20000000800 */
[----:B-1----:R-:W-:-:S03]  /*05a0*/  FFMA R16, R16, R9, R29 ;  /* 0x0000000910107223 */ /* 0x002fc6000000001d */
[----:B------:R-:W0:Y:S01]  /*05b0*/  LDS.128 R12, [R5+0x60] ;  /* 0x00006000050c7984 */ /* 0x000e220000000c00 */
[----:B--2---:R-:W-:-:S03]  /*05c0*/  FFMA R9, R25, R10, R16 ;  /* 0x0000000a19097223 */ /* 0x004fc60000000010 */
[----:B------:R-:W1:Y:S01]  /*05d0*/  LDS R25, [R2+0xd00] ;  /* 0x000d000002197984 */ /* 0x000e620000000800 */
[----:B------:R-:W-:-:S03]  /*05e0*/  FFMA R9, R24, R11, R9 ;  /* 0x0000000b18097223 */ /* 0x000fc60000000009 */
[----:B------:R-:W2:Y:S01]  /*05f0*/  LDS R16, [R2+0xd80] ;  /* 0x000d800002107984 */ /* 0x000ea20000000800 */
[----:B0-----:R-:W-:-:S03]  /*0600*/  FFMA R29, R12, R27, R9 ;  /* 0x0000001b0c1d7223 */ /* 0x001fc60000000009 */
[----:B------:R-:W-:Y:S01]  /*0610*/  LDS R27, [R2+0xe00] ;  /* 0x000e0000021b7984 */ /* 0x000fe20000000800 */
[----:B------:R-:W-:-:S03]  /*0620*/  FFMA R18, R18, R13, R29 ;  /* 0x0000000d12127223 */ /* 0x000fc6000000001d */
[----:B------:R-:W0:Y:S01]  /*0630*/  LDS.128 R8, [R5+0x70] ;  /* 0x0000700005087984 */ /* 0x000e220000000c00 */
[----:B-1----:R-:W-:-:S03]  /*0640*/  FFMA R25, R25, R14, R18 ;  /* 0x0000000e19197223 */ /* 0x002fc60000000012 */
[----:B------:R-:W1:Y:S01]  /*0650*/  LDS R29, [R2+0xe80] ;  /* 0x000e8000021d7984 */ /* 0x000e620000000800 */
[----:B--2---:R-:W-:-:S03]  /*0660*/  FFMA R15, R16, R15, R25 ;  /* 0x0000000f100f7223 */ /* 0x004fc60000000019 */
[----:B------:R-:W2:Y:S04]  /*0670*/  LDS R13, [R2+0xf00] ;  /* 0x000f0000020d7984 */ /* 0x000ea80000000800 */
[----:B------:R-:W3:Y:S01]  /*0680*/  LDS R12, [R2+0xf80] ;  /* 0x000f8000020c7984 */ /* 0x000ee20000000800 */
[----:B0-----:R-:W-:-:S04]  /*0690*/  FFMA R8, R8, R27, R15 ;  /* 0x0000001b08087223 */ /* 0x001fc8000000000f */
[----:B-1----:R-:W-:-:S04]  /*06a0*/  FFMA R8, R29, R9, R8 ;  /* 0x000000091d087223 */ /* 0x002fc80000000008 */
[----:B--2---:R-:W-:-:S04]  /*06b0*/  FFMA R13, R13, R10, R8 ;  /* 0x0000000a0d0d7223 */ /* 0x004fc80000000008 */
[----:B---3--:R-:W-:Y:S01]  /*06c0*/  FFMA R11, R12, R11, R13 ;  /* 0x0000000b0c0b7223 */ /* 0x008fe2000000000d */
[----:B------:R-:W-:Y:S06]  /*06d0*/  BRA.U UP0, `(.L_x_0) ;  /* 0xfffffff900b07547 */ /* 0x000fec000b83ffff */
[----:B------:R-:W0:Y:S01]  /*06e0*/  LDC.64 R2, c[0x0][0x390] ;  /* 0x0000e400ff027b82 */ /* 0x000e220000000a00 */
[----:B------:R-:W-:-:S04]  /*06f0*/  IMAD R17, R19, R0, R17 ;  /* 0x0000000013117224 */ /* 0x000fc800078e0211 */
[----:B0-----:R-:W-:-:S05]  /*0700*/  IMAD.WIDE R2, R17, 0x4, R2 ;  /* 0x0000000411027825 */ /* 0x001fca00078e0202 */
[----:B------:R-:W-:Y:S01]  /*0710*/  STG.E desc[UR8][R2.64], R11 ;  /* 0x0000000b02007986 */ /* 0x000fe2000c101908 */
[----:B------:R-:W-:Y:S05]  /*0720*/  EXIT ;  /* 0x000000000000794d */ /* 0x000fea0003800000 */
.L_x_1:
[----:B------:R-:W-:-:S00]  /*0730*/  BRA `(.L_x_1) ;  /* 0xfffffffc00fc7947 */ /* 0x000fc0000383ffff */
[----:B------:R-:W-:-:S00]  /*0740*/  NOP ;  /* 0x0000000000007918 */ /* 0x000fc00000000000 */
        /* <DEDUP_REMOVED lines=11> */
.L_x_2:


//--------------------- .nv.shared._Z11cuda_matmulPfS_S_i --------------------------
	.section	.nv.shared._Z11cuda_matmulPfS_S_i,"aw",@nobits
	.sectionflags	@""
	.align	4
.nv.shared._Z11cuda_matmulPfS_S_i:
	.zero		9216


//--------------------- .nv.shared.reserved.0     --------------------------
	.section	.nv.shared.reserved.0,"aw",@nobits
	.weak		__nv_reservedSMEM_offset_0_alias
	.size		__nv_reservedSMEM_offset_0_alias, 0, 64
	.other		__nv_reservedSMEM_offset_0_alias,@"STO_CUDA_RESERVED_SHARED STV_DEFAULT"
__nv_reservedSMEM_offset_0_alias:
	.zero		0
	.zero		64


//--------------------- .nv.constant0._Z11cuda_matmulPfS_S_i --------------------------
	.section	.nv.constant0._Z11cuda_matmulPfS_S_i,"a",@progbits
	.sectionflags	@""
	.align	4
.nv.constant0._Z11cuda_matmulPfS_S_i:
	.zero		924


//--------------------- SYMBOLS --------------------------

	.type		.nv.reservedSmem.offset0,@object
	.size		.nv.reservedSmem.offset0,0x4
	.type		.nv.reservedSmem.cap,@object
	.size		.nv.reservedSmem.cap,0x4
